//
// Generated by NVIDIA NVVM Compiler
//
// Compiler Build ID: CL-36424714
// Cuda compilation tools, release 13.0, V13.0.88
// Based on NVVM 20.0.0
//

.version 9.0
.target sm_100
.address_size 64

	// .globl	_Z10reduce_sumPii
.extern .func  (.param .b32 func_retval0) vprintf
(
	.param .b64 vprintf_param_0,
	.param .b64 vprintf_param_1
)
;
.global .align 1 .b8 $str[13] = {37, 105, 32, 40, 37, 105, 41, 58, 32, 37, 105, 10};

.visible .entry _Z10reduce_sumPii(
	.param .u64 .ptr .align 1 _Z10reduce_sumPii_param_0,
	.param .u32 _Z10reduce_sumPii_param_1
)
{
	.local .align 8 .b8 	__local_depot0[16];
	.reg .b64 	%SP;
	.reg .b64 	%SPL;
	.reg .pred 	%p<9>;
	.reg .b32 	%r<61>;
	.reg .b64 	%rd<29>;

	mov.u64 	%SPL, __local_depot0;
	cvta.local.u64 	%SP, %SPL;
	ld.param.u64 	%rd8, [_Z10reduce_sumPii_param_0];
	ld.param.u32 	%r24, [_Z10reduce_sumPii_param_1];
	cvta.to.global.u64 	%rd1, %rd8;
	mov.u32 	%r1, %ntid.x;
	shl.b32 	%r2, %r1, 1;
	mov.u32 	%r3, %tid.x;
	add.s32 	%r57, %r3, %r2;
	setp.ge.s32 	%p1, %r57, %r24;
	@%p1 bra 	$L__BB0_6;
	mul.wide.u32 	%rd9, %r3, 4;
	add.s64 	%rd2, %rd1, %rd9;
	ld.global.u32 	%r56, [%rd2];
	shl.b32 	%r25, %r1, 2;
	add.s32 	%r26, %r57, %r2;
	max.u32 	%r27, %r24, %r26;
	sub.s32 	%r28, %r27, %r3;
	setp.ne.s32 	%p2, %r28, %r25;
	selp.u32 	%r29, 1, 0, %p2;
	or.b32  	%r30, %r25, %r29;
	sub.s32 	%r31, %r28, %r30;
	div.u32 	%r32, %r31, %r2;
	add.s32 	%r6, %r32, %r29;
	and.b32  	%r33, %r6, 3;
	setp.eq.s32 	%p3, %r33, 3;
	@%p3 bra 	$L__BB0_4;
	mul.wide.u32 	%rd3, %r1, 8;
	add.s64 	%rd11, %rd3, %rd9;
	add.s64 	%rd28, %rd1, %rd11;
	add.s32 	%r34, %r6, 1;
	and.b32  	%r35, %r34, 3;
	neg.s32 	%r53, %r35;
$L__BB0_3:
	.pragma "nounroll";
	ld.global.u32 	%r36, [%rd28];
	add.s32 	%r56, %r56, %r36;
	st.global.u32 	[%rd2], %r56;
	add.s32 	%r57, %r57, %r2;
	add.s64 	%rd28, %rd28, %rd3;
	add.s32 	%r53, %r53, 1;
	setp.ne.s32 	%p4, %r53, 0;
	@%p4 bra 	$L__BB0_3;
$L__BB0_4:
	setp.lt.u32 	%p5, %r6, 3;
	@%p5 bra 	$L__BB0_6;
$L__BB0_5:
	mul.wide.u32 	%rd12, %r57, 4;
	add.s64 	%rd13, %rd1, %rd12;
	ld.global.u32 	%r37, [%rd13];
	add.s32 	%r38, %r56, %r37;
	st.global.u32 	[%rd2], %r38;
	add.s32 	%r39, %r57, %r2;
	mul.wide.u32 	%rd14, %r39, 4;
	add.s64 	%rd15, %rd1, %rd14;
	ld.global.u32 	%r40, [%rd15];
	add.s32 	%r41, %r38, %r40;
	st.global.u32 	[%rd2], %r41;
	add.s32 	%r42, %r39, %r2;
	mul.wide.u32 	%rd16, %r42, 4;
	add.s64 	%rd17, %rd1, %rd16;
	ld.global.u32 	%r43, [%rd17];
	add.s32 	%r44, %r41, %r43;
	st.global.u32 	[%rd2], %r44;
	add.s32 	%r45, %r42, %r2;
	mul.wide.u32 	%rd18, %r45, 4;
	add.s64 	%rd19, %rd1, %rd18;
	ld.global.u32 	%r46, [%rd19];
	add.s32 	%r56, %r44, %r46;
	st.global.u32 	[%rd2], %r56;
	add.s32 	%r57, %r45, %r2;
	setp.lt.s32 	%p6, %r57, %r24;
	@%p6 bra 	$L__BB0_5;
$L__BB0_6:
	add.u64 	%rd20, %SP, 0;
	add.u64 	%rd7, %SPL, 0;
	bar.sync 	0;
	mov.b32 	%r60, 1;
	mov.u64 	%rd25, $str;
$L__BB0_7:
	shl.b32 	%r21, %r60, 1;
	mul.lo.s32 	%r22, %r21, %r3;
	add.s32 	%r23, %r22, %r60;
	setp.ge.s32 	%p7, %r23, %r24;
	@%p7 bra 	$L__BB0_9;
	mul.wide.u32 	%rd21, %r23, 4;
	add.s64 	%rd22, %rd1, %rd21;
	ld.global.u32 	%r48, [%rd22];
	mul.wide.u32 	%rd23, %r22, 4;
	add.s64 	%rd24, %rd1, %rd23;
	ld.global.u32 	%r49, [%rd24];
	add.s32 	%r50, %r49, %r48;
	st.global.u32 	[%rd24], %r50;
	st.local.v2.u32 	[%rd7], {%r22, %r60};
	st.local.u32 	[%rd7+8], %r50;
	cvta.global.u64 	%rd26, %rd25;
	{ // callseq 0, 0
	.param .b64 param0;
	st.param.b64 	[param0], %rd26;
	.param .b64 param1;
	st.param.b64 	[param1], %rd20;
	.param .b32 retval0;
	call.uni (retval0), 
	vprintf, 
	(
	param0, 
	param1
	);
	ld.param.b32 	%r51, [retval0];
	} // callseq 0
$L__BB0_9:
	bar.sync 	0;
	setp.le.u32 	%p8, %r21, %r1;
	mov.u32 	%r60, %r21;
	@%p8 bra 	$L__BB0_7;
	ret;

}


// ===== COMPILED SASS (sm_100) =====

	.target	sm_100

	.elftype	@"ET_EXEC"


//--------------------- .note.nv.tkinfo           --------------------------
	.section	.note.nv.tkinfo,"",@"SHT_NOTE"
	.sectionflags	@"SHF_NOTE_NV_TKINFO"
	.tkinfo
        /*0018*/ 	.word	0x00000002
        /*0030*/ 	.string	""
        /*0030*/ 	.string	"ptxas"
        /*0030*/ 	.string	"Cuda compilation tools, release 13.0, V13.0.88"
        /*0030*/ 	.string	"Build cuda_13.0.r13.0/compiler.36424714_0"
        /*0030*/ 	.string	"-arch sm_100 -m 64 "



//--------------------- .note.nv.cuinfo           --------------------------
	.section	.note.nv.cuinfo,"",@"SHT_NOTE"
	.sectionflags	@"SHF_NOTE_NV_CUINFO"
        /*0018*/ 	.short	0x0002
        /*001a*/ 	.short	0x0064
        /*001c*/ 	.short	0x0082
	.zero		2


//--------------------- .nv.info                  --------------------------
	.section	.nv.info,"",@"SHT_CUDA_INFO"
	.align	4


	//----- nvinfo : EIATTR_REGCOUNT
	.align		4
        /*0000*/ 	.byte	0x04, 0x2f
        /*0002*/ 	.short	(.L_2 - .L_1)
	.align		4
.L_1:
        /*0004*/ 	.word	index@(_Z10reduce_sumPii)
        /*0008*/ 	.word	0x00000019


	//----- nvinfo : EIATTR_FRAME_SIZE
	.align		4
.L_2:
        /*000c*/ 	.byte	0x04, 0x11
        /*000e*/ 	.short	(.L_4 - .L_3)
	.align		4
.L_3:
        /*0010*/ 	.word	index@(_Z10reduce_sumPii)
        /*0014*/ 	.word	0x00000010


	//----- nvinfo : EIATTR_MIN_STACK_SIZE
	.align		4
.L_4:
        /*0018*/ 	.byte	0x04, 0x12
        /*001a*/ 	.short	(.L_6 - .L_5)
	.align		4
.L_5:
        /*001c*/ 	.word	index@(_Z10reduce_sumPii)
        /*0020*/ 	.word	0x00000010
.L_6:


//--------------------- .nv.compat                --------------------------
	.section	.nv.compat,"",@"SHT_CUDA_COMPAT_INFO"
	.align	4
        /*0000*/ 	.byte	0x02, 0x09, 0x00, 0x00, 0x02, 0x02, 0x01, 0x00, 0x02, 0x05, 0x05, 0x00, 0x03, 0x07, 0x01, 0x01
        /*0010*/ 	.byte	0x02, 0x03, 0x00, 0x00, 0x02, 0x06, 0x01, 0x00, 0x04, 0x0b, 0x08, 0x00, 0x09, 0x00, 0x00, 0x00
        /*0020*/ 	.byte	0x00, 0x00, 0x00, 0x00


//--------------------- .nv.info._Z10reduce_sumPii --------------------------
	.section	.nv.info._Z10reduce_sumPii,"",@"SHT_CUDA_INFO"
	.sectionflags	@""
	.align	4


	//----- nvinfo : EIATTR_CUDA_API_VERSION
	.align		4
        /*0000*/ 	.byte	0x04, 0x37
        /*0002*/ 	.short	(.L_8 - .L_7)
.L_7:
        /*0004*/ 	.word	0x00000082


	//----- nvinfo : EIATTR_KPARAM_INFO
	.align		4
.L_8:
        /*0008*/ 	.byte	0x04, 0x17
        /*000a*/ 	.short	(.L_10 - .L_9)
.L_9:
        /*000c*/ 	.word	0x00000000
        /*0010*/ 	.short	0x0001
        /*0012*/ 	.short	0x0008
        /*0014*/ 	.byte	0x00, 0xf0, 0x11, 0x00


	//----- nvinfo : EIATTR_KPARAM_INFO
	.align		4
.L_10:
        /*0018*/ 	.byte	0x04, 0x17
        /*001a*/ 	.short	(.L_12 - .L_11)
.L_11:
        /*001c*/ 	.word	0x00000000
        /*0020*/ 	.short	0x0000
        /*0022*/ 	.short	0x0000
        /*0024*/ 	.byte	0x00, 0xf5, 0x21, 0x00


	//----- nvinfo : EIATTR_SPARSE_MMA_MASK
	.align		4
.L_12:
        /*0028*/ 	.byte	0x03, 0x50
        /*002a*/ 	.short	0x0000


	//----- nvinfo : EIATTR_MAXREG_COUNT
	.align		4
        /*002c*/ 	.byte	0x03, 0x1b
        /*002e*/ 	.short	0x00ff


	//----- nvinfo : EIATTR_NUM_BARRIERS
	.align		4
        /*0030*/ 	.byte	0x02, 0x4c
        /*0032*/ 	.byte	0x01
	.zero		1


	//----- nvinfo : EIATTR_EXTERNS
	.align		4
        /*0034*/ 	.byte	0x04, 0x0f
        /*0036*/ 	.short	(.L_14 - .L_13)


	//   ....[0]....
	.align		4
.L_13:
        /*0038*/ 	.word	index@(vprintf)


	//----- nvinfo : EIATTR_MERCURY_ISA_VERSION
	.align		4
.L_14:
        /*003c*/ 	.byte	0x03, 0x5f
        /*003e*/ 	.short	0x0101


	//----- nvinfo : EIATTR_VRC_CTA_INIT_COUNT
	.align		4
        /*0040*/ 	.byte	0x02, 0x4a
	.zero		1
	.zero		1


	//----- nvinfo : EIATTR_SYSCALL_OFFSETS
	.align		4
        /*0044*/ 	.byte	0x04, 0x46
        /*0046*/ 	.short	(.L_16 - .L_15)


	//   ....[0]....
.L_15:
        /*0048*/ 	.word	0x00000740


	//----- nvinfo : EIATTR_EXIT_INSTR_OFFSETS
	.align		4
.L_16:
        /*004c*/ 	.byte	0x04, 0x1c
        /*004e*/ 	.short	(.L_18 - .L_17)


	//   ....[0]....
.L_17:
        /*0050*/ 	.word	0x000007a0


	//----- nvinfo : EIATTR_CRS_STACK_SIZE
	.align		4
.L_18:
        /*0054*/ 	.byte	0x04, 0x1e
        /*0056*/ 	.short	(.L_20 - .L_19)
.L_19:
        /*0058*/ 	.word	0x00000000


	//----- nvinfo : EIATTR_CBANK_PARAM_SIZE
	.align		4
.L_20:
        /*005c*/ 	.byte	0x03, 0x19
        /*005e*/ 	.short	0x000c


	//----- nvinfo : EIATTR_PARAM_CBANK
	.align		4
        /*0060*/ 	.byte	0x04, 0x0a
        /*0062*/ 	.short	(.L_22 - .L_21)
	.align		4
.L_21:
        /*0064*/ 	.word	index@(.nv.constant0._Z10reduce_sumPii)
        /*0068*/ 	.short	0x0380
        /*006a*/ 	.short	0x000c


	//----- nvinfo : EIATTR_SW_WAR
	.align		4
.L_22:
        /*006c*/ 	.byte	0x04, 0x36
        /*006e*/ 	.short	(.L_24 - .L_23)
.L_23:
        /*0070*/ 	.word	0x00000008
.L_24:


//--------------------- .nv.callgraph             --------------------------
	.section	.nv.callgraph,"",@"SHT_CUDA_CALLGRAPH"
	.align	4
	.sectionentsize	8
	.align		4
        /*0000*/ 	.word	0x00000000
	.align		4
        /*0004*/ 	.word	0xffffffff
	.align		4
        /*0008*/ 	.word	index@(_Z10reduce_sumPii)
	.align		4
        /*000c*/ 	.word	index@(vprintf)
	.align		4
        /*0010*/ 	.word	0x00000000
	.align		4
        /*0014*/ 	.word	0xfffffffe
	.align		4
        /*0018*/ 	.word	0x00000000
	.align		4
        /*001c*/ 	.word	0xfffffffd
	.align		4
        /*0020*/ 	.word	0x00000000
	.align		4
        /*0024*/ 	.word	0xfffffffc


//--------------------- .nv.constant4             --------------------------
	.section	.nv.constant4,"a",@progbits
	.align	8
	.align		8
.nv.constant4:
        /*0000*/ 	.dword	vprintf
	.align		8
        /*0008*/ 	.dword	$str


//--------------------- .text._Z10reduce_sumPii   --------------------------
	.section	.text._Z10reduce_sumPii,"ax",@progbits
	.align	128
        .global         _Z10reduce_sumPii
        .type           _Z10reduce_sumPii,@function
        .size           _Z10reduce_sumPii,(.L_x_9 - _Z10reduce_sumPii)
        .other          _Z10reduce_sumPii,@"STO_CUDA_ENTRY STV_DEFAULT"
_Z10reduce_sumPii:
.text._Z10reduce_sumPii:
[----:B------:R-:W0:Y:S01]  /*0000*/  LDC R1, c[0x0][0x37c] ;  /* 0x0000df00ff017b82 */ /* 0x000e220000000800 */
[----:B------:R-:W1:Y:S01]  /*0010*/  S2R R22, SR_TID.X ;  /* 0x0000000000167919 */ /* 0x000e620000002100 */
[----:B------:R-:W2:Y:S06]  /*0020*/  LDCU UR5, c[0x0][0x2fc] ;  /* 0x00005f80ff0577ac */ /* 0x000eac0008000800 */
[----:B------:R-:W3:Y:S01]  /*0030*/  LDC R18, c[0x0][0x360] ;  /* 0x0000d800ff127b82 */ /* 0x000ee20000000800 */
[----:B0-----:R-:W-:Y:S01]  /*0040*/  VIADD R1, R1, 0xfffffff0 ;  /* 0xfffffff001017836 */ /* 0x001fe20000000000 */
[----:B------:R-:W-:Y:S01]  /*0050*/  BSSY.RECONVERGENT B0, `(.L_x_0) ;  /* 0x0000055000007945 */ /* 0x000fe20003800200 */
[----:B------:R-:W0:Y:S01]  /*0060*/  LDCU UR6, c[0x0][0x388] ;  /* 0x00007100ff0677ac */ /* 0x000e220008000800 */
[----:B------:R-:W4:Y:S01]  /*0070*/  LDCU UR4, c[0x0][0x2f8] ;  /* 0x00005f00ff0477ac */ /* 0x000f220008000800 */
[----:B------:R-:W0:Y:S01]  /*0080*/  LDCU.64 UR36, c[0x0][0x358] ;  /* 0x00006b00ff2477ac */ /* 0x000e220008000a00 */
[----:B---3--:R-:W-:Y:S01]  /*0090*/  IMAD.SHL.U32 R3, R18, 0x2, RZ ;  /* 0x0000000212037824 */ /* 0x008fe200078e00ff */
[----:B----4-:R-:W-:-:S04]  /*00a0*/  IADD3 R16, P1, PT, R1, UR4, RZ ;  /* 0x0000000401107c10 */ /* 0x010fc8000ff3e0ff */
[----:B-1----:R-:W-:Y:S01]  /*00b0*/  IADD3 R0, PT, PT, R3, R22, RZ ;  /* 0x0000001603007210 */ /* 0x002fe20007ffe0ff */
[----:B--2---:R-:W-:-:S03]  /*00c0*/  IMAD.X R2, RZ, RZ, UR5, P1 ;  /* 0x00000005ff027e24 */ /* 0x004fc600088e06ff */
[----:B0-----:R-:W-:-:S13]  /*00d0*/  ISETP.GE.AND P0, PT, R0, UR6, PT ;  /* 0x0000000600007c0c */ /* 0x001fda000bf06270 */
[----:B------:R-:W-:Y:S05]  /*00e0*/  @P0 BRA `(.L_x_1) ;  /* 0x00000004002c0947 */ /* 0x000fea0003800000 */
[----:B------:R-:W0:Y:S02]  /*00f0*/  LDC.64 R4, c[0x0][0x380] ;  /* 0x0000e000ff047b82 */ /* 0x000e240000000a00 */
[----:B0-----:R-:W-:-:S05]  /*0100*/  IMAD.WIDE.U32 R6, R22, 0x4, R4 ;  /* 0x0000000416067825 */ /* 0x001fca00078e0004 */
[----:B------:R0:W5:Y:S01]  /*0110*/  LDG.E R9, desc[UR36][R6.64] ;  /* 0x0000002406097981 */ /* 0x000162000c1e1900 */
[----:B------:R-:W1:Y:S01]  /*0120*/  I2F.U32.RP R12, R3 ;  /* 0x00000003000c7306 */ /* 0x000e620000209000 */
[-C--:B------:R-:W-:Y:S01]  /*0130*/  VIADDMNMX.U32 R13, R0, R3.reuse, UR6, !PT ;  /* 0x00000006000d7e46 */ /* 0x080fe2000f800003 */
[----:B------:R-:W-:Y:S01]  /*0140*/  IMAD.SHL.U32 R8, R18, 0x4, RZ ;  /* 0x0000000412087824 */ /* 0x000fe200078e00ff */
[----:B------:R-:W-:Y:S01]  /*0150*/  IADD3 R15, PT, PT, RZ, -R3, RZ ;  /* 0x80000003ff0f7210 */ /* 0x000fe20007ffe0ff */
[----:B------:R-:W-:Y:S01]  /*0160*/  BSSY.RECONVERGENT B1, `(.L_x_2) ;  /* 0x000002c000017945 */ /* 0x000fe20003800200 */
[----:B------:R-:W-:Y:S01]  /*0170*/  ISETP.NE.U32.AND P2, PT, R3, RZ, PT ;  /* 0x000000ff0300720c */ /* 0x000fe20003f45070 */
[----:B------:R-:W-:-:S05]  /*0180*/  IMAD.IADD R13, R13, 0x1, -R22 ;  /* 0x000000010d0d7824 */ /* 0x000fca00078e0a16 */
[----:B------:R-:W-:Y:S01]  /*0190*/  ISETP.NE.AND P0, PT, R13, R8, PT ;  /* 0x000000080d00720c */ /* 0x000fe20003f05270 */
[----:B-1----:R-:W1:Y:S02]  /*01a0*/  MUFU.RCP R12, R12 ;  /* 0x0000000c000c7308 */ /* 0x002e640000001000 */
[----:B-1----:R-:W-:Y:S01]  /*01b0*/  VIADD R10, R12, 0xffffffe ;  /* 0x0ffffffe0c0a7836 */ /* 0x002fe20000000000 */
[----:B------:R-:W-:-:S05]  /*01c0*/  SEL R12, RZ, 0x1, !P0 ;  /* 0x00000001ff0c7807 */ /* 0x000fca0004000000 */
[----:B------:R1:W2:Y:S01]  /*01d0*/  F2I.FTZ.U32.TRUNC.NTZ R11, R10 ;  /* 0x0000000a000b7305 */ /* 0x0002a2000021f000 */
[----:B------:R-:W-:Y:S01]  /*01e0*/  IADD3 R8, PT, PT, R13, -R8, -R12 ;  /* 0x800000080d087210 */ /* 0x000fe20007ffe80c */
[----:B-1----:R-:W-:Y:S02]  /*01f0*/  HFMA2 R10, -RZ, RZ, 0, 0 ;  /* 0x00000000ff0a7431 */ /* 0x002fe400000001ff */
[----:B--2---:R-:W-:-:S04]  /*0200*/  IMAD R15, R15, R11, RZ ;  /* 0x0000000b0f0f7224 */ /* 0x004fc800078e02ff */
[----:B------:R-:W-:-:S06]  /*0210*/  IMAD.HI.U32 R11, R11, R15, R10 ;  /* 0x0000000f0b0b7227 */ /* 0x000fcc00078e000a */
[----:B------:R-:W-:-:S04]  /*0220*/  IMAD.HI.U32 R11, R11, R8, RZ ;  /* 0x000000080b0b7227 */ /* 0x000fc800078e00ff */
[----:B------:R-:W-:-:S04]  /*0230*/  IMAD.MOV R10, RZ, RZ, -R11 ;  /* 0x000000ffff0a7224 */ /* 0x000fc800078e0a0b */
[----:B------:R-:W-:-:S05]  /*0240*/  IMAD R8, R3, R10, R8 ;  /* 0x0000000a03087224 */ /* 0x000fca00078e0208 */
[----:B------:R-:W-:-:S13]  /*0250*/  ISETP.GE.U32.AND P0, PT, R8, R3, PT ;  /* 0x000000030800720c */ /* 0x000fda0003f06070 */
[----:B------:R-:W-:Y:S01]  /*0260*/  @P0 IMAD.IADD R8, R8, 0x1, -R3 ;  /* 0x0000000108080824 */ /* 0x000fe200078e0a03 */
[----:B------:R-:W-:-:S04]  /*0270*/  @P0 IADD3 R11, PT, PT, R11, 0x1, RZ ;  /* 0x000000010b0b0810 */ /* 0x000fc80007ffe0ff */
[----:B------:R-:W-:-:S13]  /*0280*/  ISETP.GE.U32.AND P1, PT, R8, R3, PT ;  /* 0x000000030800720c */ /* 0x000fda0003f26070 */
[----:B------:R-:W-:Y:S01]  /*0290*/  @P1 VIADD R11, R11, 0x1 ;  /* 0x000000010b0b1836 */ /* 0x000fe20000000000 */
[----:B------:R-:W-:-:S04]  /*02a0*/  @!P2 LOP3.LUT R11, RZ, R3, RZ, 0x33, !PT ;  /* 0x00000003ff0ba212 */ /* 0x000fc800078e33ff */
[----:B------:R-:W-:-:S04]  /*02b0*/  IADD3 R8, PT, PT, R12, R11, RZ ;  /* 0x0000000b0c087210 */ /* 0x000fc80007ffe0ff */
[C---:B------:R-:W-:Y:S02]  /*02c0*/  LOP3.LUT R10, R8.reuse, 0x3, RZ, 0xc0, !PT ;  /* 0x00000003080a7812 */ /* 0x040fe400078ec0ff */
[----:B------:R-:W-:Y:S02]  /*02d0*/  ISETP.GE.U32.AND P0, PT, R8, 0x3, PT ;  /* 0x000000030800780c */ /* 0x000fe40003f06070 */
[----:B------:R-:W-:-:S13]  /*02e0*/  ISETP.NE.AND P1, PT, R10, 0x3, PT ;  /* 0x000000030a00780c */ /* 0x000fda0003f25270 */
[----:B0-----:R-:W-:Y:S05]  /*02f0*/  @!P1 BRA `(.L_x_3) ;  /* 0x0000000000489947 */ /* 0x001fea0003800000 */
[----:B------:R-:W0:Y:S01]  /*0300*/  LDCU.64 UR4, c[0x0][0x380] ;  /* 0x00007000ff0477ac */ /* 0x000e220008000a00 */
[----:B------:R-:W-:-:S04]  /*0310*/  IMAD.WIDE.U32 R10, R22, 0x4, RZ ;  /* 0x00000004160a7825 */ /* 0x000fc800078e00ff */
[----:B------:R-:W-:Y:S02]  /*0320*/  VIADD R8, R8, 0x1 ;  /* 0x0000000108087836 */ /* 0x000fe40000000000 */
[----:B------:R-:W-:-:S03]  /*0330*/  IMAD.WIDE.U32 R10, R18, 0x8, R10 ;  /* 0x00000008120a7825 */ /* 0x000fc600078e000a */
[----:B------:R-:W-:-:S04]  /*0340*/  LOP3.LUT R8, R8, 0x3, RZ, 0xc0, !PT ;  /* 0x0000000308087812 */ /* 0x000fc800078ec0ff */
[----:B------:R-:W-:Y:S02]  /*0350*/  IADD3 R8, PT, PT, -R8, RZ, RZ ;  /* 0x000000ff08087210 */ /* 0x000fe40007ffe1ff */
[----:B0-----:R-:W-:-:S04]  /*0360*/  IADD3 R10, P1, PT, R10, UR4, RZ ;  /* 0x000000040a0a7c10 */ /* 0x001fc8000ff3e0ff */
[----:B------:R-:W-:-:S09]  /*0370*/  IADD3.X R11, PT, PT, R11, UR5, RZ, P1, !PT ;  /* 0x000000050b0b7c10 */ /* 0x000fd20008ffe4ff */
.L_x_4:
[----:B------:R-:W-:Y:S01]  /*0380*/  IMAD.MOV.U32 R12, RZ, RZ, R10 ;  /* 0x000000ffff0c7224 */ /* 0x000fe200078e000a */
[----:B------:R-:W-:-:S05]  /*0390*/  MOV R13, R11 ;  /* 0x0000000b000d7202 */ /* 0x000fca0000000f00 */
[----:B------:R-:W2:Y:S01]  /*03a0*/  LDG.E R10, desc[UR36][R12.64] ;  /* 0x000000240c0a7981 */ /* 0x000ea2000c1e1900 */
[----:B------:R-:W-:Y:S01]  /*03b0*/  IADD3 R8, PT, PT, R8, 0x1, RZ ;  /* 0x0000000108087810 */ /* 0x000fe20007ffe0ff */
[----:B------:R-:W-:-:S03]  /*03c0*/  IMAD.IADD R0, R3, 0x1, R0 ;  /* 0x0000000103007824 */ /* 0x000fc600078e0200 */
[----:B------:R-:W-:Y:S01]  /*03d0*/  ISETP.NE.AND P1, PT, R8, RZ, PT ;  /* 0x000000ff0800720c */ /* 0x000fe20003f25270 */
[----:B0-2--5:R-:W-:Y:S02]  /*03e0*/  IMAD.IADD R9, R10, 0x1, R9 ;  /* 0x000000010a097824 */ /* 0x025fe400078e0209 */
[----:B------:R-:W-:-:S03]  /*03f0*/  IMAD.WIDE.U32 R10, R18, 0x8, R12 ;  /* 0x00000008120a7825 */ /* 0x000fc600078e000c */
[----:B------:R0:W-:Y:S07]  /*0400*/  STG.E desc[UR36][R6.64], R9 ;  /* 0x0000000906007986 */ /* 0x0001ee000c101924 */
[----:B------:R-:W-:Y:S05]  /*0410*/  @P1 BRA `(.L_x_4) ;  /* 0xfffffffc00d81947 */ /* 0x000fea000383ffff */
.L_x_3:
[----:B------:R-:W-:Y:S05]  /*0420*/  BSYNC.RECONVERGENT B1 ;  /* 0x0000000000017941 */ /* 0x000fea0003800200 */
.L_x_2:
[----:B------:R-:W-:Y:S05]  /*0430*/  @!P0 BRA `(.L_x_1) ;  /* 0x0000000000588947 */ /* 0x000fea0003800000 */
.L_x_5:
[----:B------:R-:W-:-:S06]  /*0440*/  IMAD.WIDE.U32 R10, R0, 0x4, R4 ;  /* 0x00000004000a7825 */ /* 0x000fcc00078e0004 */
[----:B------:R-:W2:Y:S01]  /*0450*/  LDG.E R10, desc[UR36][R10.64] ;  /* 0x000000240a0a7981 */ /* 0x000ea2000c1e1900 */
[----:B------:R-:W-:Y:S01]  /*0460*/  IADD3 R0, PT, PT, R3, R0, RZ ;  /* 0x0000000003007210 */ /* 0x000fe20007ffe0ff */
[----:B-12--5:R-:W-:-:S04]  /*0470*/  IMAD.IADD R15, R10, 0x1, R9 ;  /* 0x000000010a0f7824 */ /* 0x026fc800078e0209 */
[----:B0-----:R-:W-:Y:S01]  /*0480*/  IMAD.WIDE.U32 R8, R0, 0x4, R4 ;  /* 0x0000000400087825 */ /* 0x001fe200078e0004 */
[----:B------:R1:W-:Y:S05]  /*0490*/  STG.E desc[UR36][R6.64], R15 ;  /* 0x0000000f06007986 */ /* 0x0003ea000c101924 */
[----:B------:R-:W2:Y:S01]  /*04a0*/  LDG.E R8, desc[UR36][R8.64] ;  /* 0x0000002408087981 */ /* 0x000ea2000c1e1900 */
[----:B------:R-:W-:-:S05]  /*04b0*/  IADD3 R0, PT, PT, R3, R0, RZ ;  /* 0x0000000003007210 */ /* 0x000fca0007ffe0ff */
[----:B------:R-:W-:-:S04]  /*04c0*/  IMAD.WIDE.U32 R12, R0, 0x4, R4 ;  /* 0x00000004000c7825 */ /* 0x000fc800078e0004 */
[----:B--2---:R-:W-:-:S05]  /*04d0*/  IMAD.IADD R17, R15, 0x1, R8 ;  /* 0x000000010f117824 */ /* 0x004fca00078e0208 */
[----:B------:R1:W-:Y:S04]  /*04e0*/  STG.E desc[UR36][R6.64], R17 ;  /* 0x0000001106007986 */ /* 0x0003e8000c101924 */
[----:B------:R-:W2:Y:S01]  /*04f0*/  LDG.E R12, desc[UR36][R12.64] ;  /* 0x000000240c0c7981 */ /* 0x000ea2000c1e1900 */
[----:B------:R-:W-:-:S05]  /*0500*/  IADD3 R0, PT, PT, R3, R0, RZ ;  /* 0x0000000003007210 */ /* 0x000fca0007ffe0ff */
[----:B------:R-:W-:-:S04]  /*0510*/  IMAD.WIDE.U32 R10, R0, 0x4, R4 ;  /* 0x00000004000a7825 */ /* 0x000fc800078e0004 */
[----:B--2---:R-:W-:-:S05]  /*0520*/  IMAD.IADD R19, R17, 0x1, R12 ;  /* 0x0000000111137824 */ /* 0x004fca00078e020c */
[----:B------:R1:W-:Y:S04]  /*0530*/  STG.E desc[UR36][R6.64], R19 ;  /* 0x0000001306007986 */ /* 0x0003e8000c101924 */
[----:B------:R-:W2:Y:S01]  /*0540*/  LDG.E R10, desc[UR36][R10.64] ;  /* 0x000000240a0a7981 */ /* 0x000ea2000c1e1900 */
[----:B------:R-:W-:-:S05]  /*0550*/  IMAD.IADD R0, R3, 0x1, R0 ;  /* 0x0000000103007824 */ /* 0x000fca00078e0200 */
[----:B------:R-:W-:Y:S02]  /*0560*/  ISETP.GE.AND P0, PT, R0, UR6, PT ;  /* 0x0000000600007c0c */ /* 0x000fe4000bf06270 */
[----:B--2---:R-:W-:-:S05]  /*0570*/  IADD3 R9, PT, PT, R19, R10, RZ ;  /* 0x0000000a13097210 */ /* 0x004fca0007ffe0ff */
[----:B------:R1:W-:Y:S06]  /*0580*/  STG.E desc[UR36][R6.64], R9 ;  /* 0x0000000906007986 */ /* 0x0003ec000c101924 */
[----:B------:R-:W-:Y:S05]  /*0590*/  @!P0 BRA `(.L_x_5) ;  /* 0xfffffffc00a88947 */ /* 0x000fea000383ffff */
.L_x_1:
[----:B------:R-:W-:Y:S05]  /*05a0*/  BSYNC.RECONVERGENT B0 ;  /* 0x0000000000007941 */ /* 0x000fea0003800200 */
.L_x_0:
[----:B------:R-:W-:Y:S01]  /*05b0*/  BAR.SYNC.DEFER_BLOCKING 0x0 ;  /* 0x0000000000007b1d */ /* 0x000fe20000010000 */
[----:B------:R-:W-:-:S05]  /*05c0*/  HFMA2 R13, -RZ, RZ, 0, 5.9604644775390625e-08 ;  /* 0x00000001ff0d7431 */ /* 0x000fca00000001ff */
[----:B------:R-:W2:Y:S02]  /*05d0*/  LDCU UR38, c[0x0][0x388] ;  /* 0x00007100ff2677ac */ /* 0x000ea40008000800 */
.L_x_7:
[----:B-1----:R-:W-:-:S04]  /*05e0*/  IMAD.SHL.U32 R17, R13, 0x2, RZ ;  /* 0x000000020d117824 */ /* 0x002fc800078e00ff */
[----:B------:R-:W-:-:S05]  /*05f0*/  IMAD R12, R17, R22, RZ ;  /* 0x00000016110c7224 */ /* 0x000fca00078e02ff */
[----:B0-----:R-:W-:-:S04]  /*0600*/  IADD3 R7, PT, PT, R12, R13, RZ ;  /* 0x0000000d0c077210 */ /* 0x001fc80007ffe0ff */
[----:B--2---:R-:W-:-:S13]  /*0610*/  ISETP.GE.AND P0, PT, R7, UR38, PT ;  /* 0x0000002607007c0c */ /* 0x004fda000bf06270 */
[----:B------:R-:W-:Y:S05]  /*0620*/  @P0 BRA `(.L_x_6) ;  /* 0x0000000000480947 */ /* 0x000fea0003800000 */
[----:B-----5:R-:W0:Y:S01]  /*0630*/  LDC.64 R8, c[0x0][0x380] ;  /* 0x0000e000ff087b82 */ /* 0x020e220000000a00 */
[----:B------:R-:W1:Y:S01]  /*0640*/  LDCU.64 UR4, c[0x4][0x8] ;  /* 0x01000100ff0477ac */ /* 0x000e620008000a00 */
[----:B0-----:R-:W-:-:S04]  /*0650*/  IMAD.WIDE.U32 R6, R7, 0x4, R8 ;  /* 0x0000000407067825 */ /* 0x001fc800078e0008 */
[----:B------:R-:W-:Y:S01]  /*0660*/  IMAD.WIDE.U32 R8, R12, 0x4, R8 ;  /* 0x000000040c087825 */ /* 0x000fe200078e0008 */
[----:B------:R0:W2:Y:S04]  /*0670*/  LDG.E R0, desc[UR36][R6.64] ;  /* 0x0000002406007981 */ /* 0x0000a8000c1e1900 */
[----:B------:R-:W2:Y:S01]  /*0680*/  LDG.E R3, desc[UR36][R8.64] ;  /* 0x0000002408037981 */ /* 0x000ea2000c1e1900 */
[----:B-1----:R-:W-:Y:S01]  /*0690*/  MOV R4, UR4 ;  /* 0x0000000400047c02 */ /* 0x002fe20008000f00 */
[----:B------:R-:W-:Y:S02]  /*06a0*/  IMAD.U32 R5, RZ, RZ, UR5 ;  /* 0x00000005ff057e24 */ /* 0x000fe4000f8e00ff */
[----:B------:R1:W-:Y:S01]  /*06b0*/  STL.64 [R1], R12 ;  /* 0x0000000c01007387 */ /* 0x0003e20000100a00 */
[----:B0-----:R-:W-:Y:S01]  /*06c0*/  MOV R6, R16 ;  /* 0x0000001000067202 */ /* 0x001fe20000000f00 */
[----:B------:R-:W-:-:S02]  /*06d0*/  IMAD.MOV.U32 R7, RZ, RZ, R2 ;  /* 0x000000ffff077224 */ /* 0x000fc400078e0002 */
[----:B--2---:R-:W-:Y:S01]  /*06e0*/  IMAD.IADD R0, R0, 0x1, R3 ;  /* 0x0000000100007824 */ /* 0x004fe200078e0203 */
[----:B------:R-:W-:-:S04]  /*06f0*/  MOV R3, 0x0 ;  /* 0x0000000000037802 */ /* 0x000fc80000000f00 */
[----:B------:R1:W-:Y:S01]  /*0700*/  STG.E desc[UR36][R8.64], R0 ;  /* 0x0000000008007986 */ /* 0x0003e2000c101924 */
[----:B------:R1:W0:Y:S03]  /*0710*/  LDC.64 R10, c[0x4][R3] ;  /* 0x01000000030a7b82 */ /* 0x0002260000000a00 */
[----:B------:R1:W-:Y:S02]  /*0720*/  STL [R1+0x8], R0 ;  /* 0x0000080001007387 */ /* 0x0003e40000100800 */
[----:B------:R-:W-:-:S07]  /*0730*/  LEPC R20, `(.L_x_6) ;  /* 0x000000001014794e */ /* 0x000fce0000000000 */
[----:B01----:R-:W-:Y:S05]  /*0740*/  CALL.ABS.NOINC R10 ;  /* 0x000000000a007343 */ /* 0x003fea0003c00000 */
.L_x_6:
[----:B------:R-:W-:Y:S05]  /*0750*/  WARPSYNC.ALL ;  /* 0x0000000000007948 */ /* 0x000fea0003800000 */
[----:B------:R-:W-:Y:S01]  /*0760*/  BAR.SYNC.DEFER_BLOCKING 0x0 ;  /* 0x0000000000007b1d */ /* 0x000fe20000010000 */
[----:B------:R-:W-:Y:S02]  /*0770*/  ISETP.GT.U32.AND P0, PT, R17, R18, PT ;  /* 0x000000121100720c */ /* 0x000fe40003f04070 */
[----:B------:R-:W-:-:S11]  /*0780*/  MOV R13, R17 ;  /* 0x00000011000d7202 */ /* 0x000fd60000000f00 */
[----:B------:R-:W-:Y:S05]  /*0790*/  @!P0 BRA `(.L_x_7) ;  /* 0xfffffffc00908947 */ /* 0x000fea000383ffff */
[----:B------:R-:W-:Y:S05]  /*07a0*/  EXIT ;  /* 0x000000000000794d */ /* 0x000fea0003800000 */
.L_x_8:
[----:B------:R-:W-:-:S00]  /*07b0*/  BRA `(.L_x_8) ;  /* 0xfffffffc00fc7947 */ /* 0x000fc0000383ffff */
[----:B------:R-:W-:-:S00]  /*07c0*/  NOP ;  /* 0x0000000000007918 */ /* 0x000fc00000000000 */
        /* <DEDUP_REMOVED lines=11> */
.L_x_9:


//--------------------- .nv.global.init           --------------------------
	.section	.nv.global.init,"aw",@progbits
.nv.global.init:
	.type		$str,@object
	.size		$str,(.L_0 - $str)
$str:
        /*0000*/ 	.byte	0x25, 0x69, 0x20, 0x28, 0x25, 0x69, 0x29, 0x3a, 0x20, 0x25, 0x69, 0x0a, 0x00
.L_0:


//--------------------- .nv.shared.reserved.0     --------------------------
	.section	.nv.shared.reserved.0,"aw",@nobits
	.weak		__nv_reservedSMEM_offset_0_alias
	.size		__nv_reservedSMEM_offset_0_alias, 0, 64
	.other		__nv_reservedSMEM_offset_0_alias,@"STO_CUDA_RESERVED_SHARED STV_DEFAULT"
__nv_reservedSMEM_offset_0_alias:
	.zero		0
	.zero		64


//--------------------- .nv.constant0._Z10reduce_sumPii --------------------------
	.section	.nv.constant0._Z10reduce_sumPii,"a",@progbits
	.sectionflags	@""
	.align	4
.nv.constant0._Z10reduce_sumPii:
	.zero		908


//--------------------- SYMBOLS --------------------------

	.type		.nv.reservedSmem.offset0,@object
	.size		.nv.reservedSmem.offset0,0x4
	.type		vprintf,@function
